//
// Generated by NVIDIA NVVM Compiler
//
// Compiler Build ID: CL-36424714
// Cuda compilation tools, release 13.0, V13.0.88
// Based on NVVM 20.0.0
//

.version 9.0
.target sm_100
.address_size 64

	// .globl	my_kernel_kernel0
// _ZZ17my_kernel_kernel0E20placeholder_d_shared has been demoted
// _ZZ17my_kernel_kernel0E18placeholder_shared has been demoted

.visible .entry my_kernel_kernel0(
	.param .u64 .ptr .align 1 my_kernel_kernel0_param_0,
	.param .u64 .ptr .align 1 my_kernel_kernel0_param_1,
	.param .u64 .ptr .align 1 my_kernel_kernel0_param_2
)
{
	.reg .pred 	%p<6>;
	.reg .b32 	%r<59>;
	.reg .b32 	%f<714>;
	.reg .b64 	%rd<16>;
	// demoted variable
	.shared .align 4 .b8 _ZZ17my_kernel_kernel0E20placeholder_d_shared[4096];
	// demoted variable
	.shared .align 4 .b8 _ZZ17my_kernel_kernel0E18placeholder_shared[4096];
	mov.b32 	%r57, 0;
	mov.f32 	%f586, 0f00000000;
	mov.u32 	%r7, %tid.x;
	shl.b32 	%r8, %r7, 11;
	or.b32  	%r9, %r8, %r7;
	and.b32  	%r10, %r9, 2031617;
	mov.u32 	%r11, %ctaid.x;
	shl.b32 	%r12, %r11, 10;
	and.b32  	%r13, %r12, 2147479552;
	add.s32 	%r14, %r10, %r13;
	shl.b32 	%r15, %r7, 7;
	and.b32  	%r16, %r15, 3840;
	or.b32  	%r17, %r14, %r16;
	shl.b32 	%r19, %r7, 2;
	mov.f32 	%f587, %f586;
	mov.f32 	%f588, %f586;
	mov.f32 	%f589, %f586;
	mov.f32 	%f590, %f586;
	mov.f32 	%f591, %f586;
	mov.f32 	%f592, %f586;
	mov.f32 	%f593, %f586;
	mov.f32 	%f594, %f586;
	mov.f32 	%f595, %f586;
	mov.f32 	%f596, %f586;
	mov.f32 	%f597, %f586;
	mov.f32 	%f598, %f586;
	mov.f32 	%f599, %f586;
	mov.f32 	%f600, %f586;
	mov.f32 	%f601, %f586;
	mov.f32 	%f602, %f586;
	mov.f32 	%f603, %f586;
	mov.f32 	%f604, %f586;
	mov.f32 	%f605, %f586;
	mov.f32 	%f606, %f586;
	mov.f32 	%f607, %f586;
	mov.f32 	%f608, %f586;
	mov.f32 	%f609, %f586;
	mov.f32 	%f610, %f586;
	mov.f32 	%f611, %f586;
	mov.f32 	%f612, %f586;
	mov.f32 	%f613, %f586;
	mov.f32 	%f614, %f586;
	mov.f32 	%f615, %f586;
	mov.f32 	%f616, %f586;
	mov.f32 	%f617, %f586;
	mov.f32 	%f618, %f586;
	mov.f32 	%f619, %f586;
	mov.f32 	%f620, %f586;
	mov.f32 	%f621, %f586;
	mov.f32 	%f622, %f586;
	mov.f32 	%f623, %f586;
	mov.f32 	%f624, %f586;
	mov.f32 	%f625, %f586;
	mov.f32 	%f626, %f586;
	mov.f32 	%f627, %f586;
	mov.f32 	%f628, %f586;
	mov.f32 	%f629, %f586;
	mov.f32 	%f630, %f586;
	mov.f32 	%f631, %f586;
	mov.f32 	%f632, %f586;
	mov.f32 	%f633, %f586;
	mov.f32 	%f634, %f586;
	mov.f32 	%f635, %f586;
	mov.f32 	%f636, %f586;
	mov.f32 	%f637, %f586;
	mov.f32 	%f638, %f586;
	mov.f32 	%f639, %f586;
	mov.f32 	%f640, %f586;
	mov.f32 	%f641, %f586;
	mov.f32 	%f642, %f586;
	mov.f32 	%f643, %f586;
	mov.f32 	%f644, %f586;
	mov.f32 	%f645, %f586;
	mov.f32 	%f646, %f586;
	mov.f32 	%f647, %f586;
	mov.f32 	%f648, %f586;
	mov.f32 	%f649, %f586;
	mov.f32 	%f650, %f586;
	mov.f32 	%f651, %f586;
	mov.f32 	%f652, %f586;
	mov.f32 	%f653, %f586;
	mov.f32 	%f654, %f586;
	mov.f32 	%f655, %f586;
	mov.f32 	%f656, %f586;
	mov.f32 	%f657, %f586;
	mov.f32 	%f658, %f586;
	mov.f32 	%f659, %f586;
	mov.f32 	%f660, %f586;
	mov.f32 	%f661, %f586;
	mov.f32 	%f662, %f586;
	mov.f32 	%f663, %f586;
	mov.f32 	%f664, %f586;
	mov.f32 	%f665, %f586;
	mov.f32 	%f666, %f586;
	mov.f32 	%f667, %f586;
	mov.f32 	%f668, %f586;
	mov.f32 	%f669, %f586;
	mov.f32 	%f670, %f586;
	mov.f32 	%f671, %f586;
	mov.f32 	%f672, %f586;
	mov.f32 	%f673, %f586;
	mov.f32 	%f674, %f586;
	mov.f32 	%f675, %f586;
	mov.f32 	%f676, %f586;
	mov.f32 	%f677, %f586;
	mov.f32 	%f678, %f586;
	mov.f32 	%f679, %f586;
	mov.f32 	%f680, %f586;
	mov.f32 	%f681, %f586;
	mov.f32 	%f682, %f586;
	mov.f32 	%f683, %f586;
	mov.f32 	%f684, %f586;
	mov.f32 	%f685, %f586;
	mov.f32 	%f686, %f586;
	mov.f32 	%f687, %f586;
	mov.f32 	%f688, %f586;
	mov.f32 	%f689, %f586;
	mov.f32 	%f690, %f586;
	mov.f32 	%f691, %f586;
	mov.f32 	%f692, %f586;
	mov.f32 	%f693, %f586;
	mov.f32 	%f694, %f586;
	mov.f32 	%f695, %f586;
	mov.f32 	%f696, %f586;
	mov.f32 	%f697, %f586;
	mov.f32 	%f698, %f586;
	mov.f32 	%f699, %f586;
	mov.f32 	%f700, %f586;
	mov.f32 	%f701, %f586;
	mov.f32 	%f702, %f586;
	mov.f32 	%f703, %f586;
	mov.f32 	%f704, %f586;
	mov.f32 	%f705, %f586;
	mov.f32 	%f706, %f586;
	mov.f32 	%f707, %f586;
	mov.f32 	%f708, %f586;
	mov.f32 	%f709, %f586;
	mov.f32 	%f710, %f586;
	mov.f32 	%f711, %f586;
	mov.f32 	%f712, %f586;
	mov.f32 	%f713, %f586;
$L__BB0_1:
	ld.param.u64 	%rd14, [my_kernel_kernel0_param_1];
	ld.param.u64 	%rd13, [my_kernel_kernel0_param_0];
	bar.sync 	0;
	shl.b32 	%r6, %r57, 1;
	add.s32 	%r18, %r17, %r6;
	cvta.to.global.u64 	%rd4, %rd13;
	mul.wide.u32 	%rd5, %r18, 4;
	add.s64 	%rd6, %rd4, %rd5;
	ld.global.nc.f32 	%f386, [%rd6];
	mov.u32 	%r20, _ZZ17my_kernel_kernel0E20placeholder_d_shared;
	add.s32 	%r21, %r20, %r19;
	st.shared.f32 	[%r21], %f386;
	ld.global.nc.f32 	%f387, [%rd6+524288];
	st.shared.f32 	[%r21+256], %f387;
	ld.global.nc.f32 	%f388, [%rd6+1048576];
	st.shared.f32 	[%r21+512], %f388;
	ld.global.nc.f32 	%f389, [%rd6+1572864];
	st.shared.f32 	[%r21+768], %f389;
	ld.global.nc.f32 	%f390, [%rd6+2097152];
	st.shared.f32 	[%r21+1024], %f390;
	ld.global.nc.f32 	%f391, [%rd6+2621440];
	st.shared.f32 	[%r21+1280], %f391;
	ld.global.nc.f32 	%f392, [%rd6+3145728];
	st.shared.f32 	[%r21+1536], %f392;
	ld.global.nc.f32 	%f393, [%rd6+3670016];
	st.shared.f32 	[%r21+1792], %f393;
	ld.global.nc.f32 	%f394, [%rd6+4194304];
	st.shared.f32 	[%r21+2048], %f394;
	ld.global.nc.f32 	%f395, [%rd6+4718592];
	st.shared.f32 	[%r21+2304], %f395;
	ld.global.nc.f32 	%f396, [%rd6+5242880];
	st.shared.f32 	[%r21+2560], %f396;
	ld.global.nc.f32 	%f397, [%rd6+5767168];
	st.shared.f32 	[%r21+2816], %f397;
	ld.global.nc.f32 	%f398, [%rd6+6291456];
	st.shared.f32 	[%r21+3072], %f398;
	ld.global.nc.f32 	%f399, [%rd6+6815744];
	st.shared.f32 	[%r21+3328], %f399;
	ld.global.nc.f32 	%f400, [%rd6+7340032];
	st.shared.f32 	[%r21+3584], %f400;
	ld.global.nc.f32 	%f401, [%rd6+7864320];
	st.shared.f32 	[%r21+3840], %f401;
	shl.b32 	%r22, %r7, 9;
	or.b32  	%r23, %r22, %r7;
	and.b32  	%r24, %r23, 507905;
	shl.b32 	%r25, %r11, 12;
	and.b32  	%r26, %r25, 12288;
	or.b32  	%r27, %r24, %r26;
	or.b32  	%r28, %r27, %r16;
	add.s32 	%r29, %r28, %r6;
	cvta.to.global.u64 	%rd7, %rd14;
	mul.wide.u32 	%rd8, %r29, 4;
	add.s64 	%rd9, %rd7, %rd8;
	ld.global.nc.f32 	%f402, [%rd9];
	mov.u32 	%r30, _ZZ17my_kernel_kernel0E18placeholder_shared;
	add.s32 	%r31, %r30, %r19;
	st.shared.f32 	[%r31], %f402;
	ld.global.nc.f32 	%f403, [%rd9+131072];
	st.shared.f32 	[%r31+256], %f403;
	ld.global.nc.f32 	%f404, [%rd9+262144];
	st.shared.f32 	[%r31+512], %f404;
	ld.global.nc.f32 	%f405, [%rd9+393216];
	st.shared.f32 	[%r31+768], %f405;
	ld.global.nc.f32 	%f406, [%rd9+524288];
	st.shared.f32 	[%r31+1024], %f406;
	ld.global.nc.f32 	%f407, [%rd9+655360];
	st.shared.f32 	[%r31+1280], %f407;
	ld.global.nc.f32 	%f408, [%rd9+786432];
	st.shared.f32 	[%r31+1536], %f408;
	ld.global.nc.f32 	%f409, [%rd9+917504];
	st.shared.f32 	[%r31+1792], %f409;
	ld.global.nc.f32 	%f410, [%rd9+1048576];
	st.shared.f32 	[%r31+2048], %f410;
	ld.global.nc.f32 	%f411, [%rd9+1179648];
	st.shared.f32 	[%r31+2304], %f411;
	ld.global.nc.f32 	%f412, [%rd9+1310720];
	st.shared.f32 	[%r31+2560], %f412;
	ld.global.nc.f32 	%f413, [%rd9+1441792];
	st.shared.f32 	[%r31+2816], %f413;
	ld.global.nc.f32 	%f414, [%rd9+1572864];
	st.shared.f32 	[%r31+3072], %f414;
	ld.global.nc.f32 	%f415, [%rd9+1703936];
	st.shared.f32 	[%r31+3328], %f415;
	ld.global.nc.f32 	%f416, [%rd9+1835008];
	st.shared.f32 	[%r31+3584], %f416;
	ld.global.nc.f32 	%f417, [%rd9+1966080];
	st.shared.f32 	[%r31+3840], %f417;
	bar.sync 	0;
	mov.b32 	%r58, 0;
	mov.pred 	%p5, -1;
$L__BB0_2:
	mov.pred 	%p1, %p5;
	mov.u32 	%r33, %tid.x;
	shl.b32 	%r34, %r33, 3;
	and.b32  	%r35, %r34, 8160;
	add.s32 	%r36, %r58, %r35;
	add.s32 	%r37, %r58, %r34;
	shl.b32 	%r38, %r37, 2;
	mov.u32 	%r39, _ZZ17my_kernel_kernel0E18placeholder_shared;
	add.s32 	%r40, %r39, %r38;
	ld.shared.f32 	%f418, [%r40+2048];
	ld.shared.f32 	%f419, [%r40];
	shl.b32 	%r41, %r36, 2;
	mov.u32 	%r42, _ZZ17my_kernel_kernel0E20placeholder_d_shared;
	add.s32 	%r43, %r42, %r41;
	ld.shared.f32 	%f420, [%r43];
	fma.rn.f32 	%f713, %f420, %f419, %f713;
	ld.shared.f32 	%f421, [%r43+64];
	fma.rn.f32 	%f681, %f421, %f419, %f681;
	ld.shared.f32 	%f422, [%r43+2048];
	fma.rn.f32 	%f649, %f422, %f418, %f649;
	ld.shared.f32 	%f423, [%r43+2112];
	fma.rn.f32 	%f617, %f423, %f418, %f617;
	ld.shared.f32 	%f424, [%r43+8];
	fma.rn.f32 	%f709, %f424, %f419, %f709;
	ld.shared.f32 	%f425, [%r43+72];
	fma.rn.f32 	%f677, %f425, %f419, %f677;
	ld.shared.f32 	%f426, [%r43+2056];
	fma.rn.f32 	%f645, %f426, %f418, %f645;
	ld.shared.f32 	%f427, [%r43+2120];
	fma.rn.f32 	%f613, %f427, %f418, %f613;
	ld.shared.f32 	%f428, [%r43+16];
	fma.rn.f32 	%f705, %f428, %f419, %f705;
	ld.shared.f32 	%f429, [%r43+80];
	fma.rn.f32 	%f673, %f429, %f419, %f673;
	ld.shared.f32 	%f430, [%r43+2064];
	fma.rn.f32 	%f641, %f430, %f418, %f641;
	ld.shared.f32 	%f431, [%r43+2128];
	fma.rn.f32 	%f609, %f431, %f418, %f609;
	ld.shared.f32 	%f432, [%r43+24];
	fma.rn.f32 	%f701, %f432, %f419, %f701;
	ld.shared.f32 	%f433, [%r43+88];
	fma.rn.f32 	%f669, %f433, %f419, %f669;
	ld.shared.f32 	%f434, [%r43+2072];
	fma.rn.f32 	%f637, %f434, %f418, %f637;
	ld.shared.f32 	%f435, [%r43+2136];
	fma.rn.f32 	%f605, %f435, %f418, %f605;
	ld.shared.f32 	%f436, [%r43+32];
	fma.rn.f32 	%f697, %f436, %f419, %f697;
	ld.shared.f32 	%f437, [%r43+96];
	fma.rn.f32 	%f665, %f437, %f419, %f665;
	ld.shared.f32 	%f438, [%r43+2080];
	fma.rn.f32 	%f633, %f438, %f418, %f633;
	ld.shared.f32 	%f439, [%r43+2144];
	fma.rn.f32 	%f601, %f439, %f418, %f601;
	ld.shared.f32 	%f440, [%r43+40];
	fma.rn.f32 	%f693, %f440, %f419, %f693;
	ld.shared.f32 	%f441, [%r43+104];
	fma.rn.f32 	%f661, %f441, %f419, %f661;
	ld.shared.f32 	%f442, [%r43+2088];
	fma.rn.f32 	%f629, %f442, %f418, %f629;
	ld.shared.f32 	%f443, [%r43+2152];
	fma.rn.f32 	%f597, %f443, %f418, %f597;
	ld.shared.f32 	%f444, [%r43+48];
	fma.rn.f32 	%f689, %f444, %f419, %f689;
	ld.shared.f32 	%f445, [%r43+112];
	fma.rn.f32 	%f657, %f445, %f419, %f657;
	ld.shared.f32 	%f446, [%r43+2096];
	fma.rn.f32 	%f625, %f446, %f418, %f625;
	ld.shared.f32 	%f447, [%r43+2160];
	fma.rn.f32 	%f593, %f447, %f418, %f593;
	ld.shared.f32 	%f448, [%r43+56];
	fma.rn.f32 	%f685, %f448, %f419, %f685;
	ld.shared.f32 	%f449, [%r43+120];
	fma.rn.f32 	%f653, %f449, %f419, %f653;
	ld.shared.f32 	%f450, [%r43+2104];
	fma.rn.f32 	%f621, %f450, %f418, %f621;
	ld.shared.f32 	%f451, [%r43+2168];
	fma.rn.f32 	%f589, %f451, %f418, %f589;
	ld.shared.f32 	%f452, [%r40+2056];
	ld.shared.f32 	%f453, [%r40+8];
	fma.rn.f32 	%f712, %f420, %f453, %f712;
	fma.rn.f32 	%f680, %f421, %f453, %f680;
	fma.rn.f32 	%f648, %f422, %f452, %f648;
	fma.rn.f32 	%f616, %f423, %f452, %f616;
	fma.rn.f32 	%f708, %f424, %f453, %f708;
	fma.rn.f32 	%f676, %f425, %f453, %f676;
	fma.rn.f32 	%f644, %f426, %f452, %f644;
	fma.rn.f32 	%f612, %f427, %f452, %f612;
	fma.rn.f32 	%f704, %f428, %f453, %f704;
	fma.rn.f32 	%f672, %f429, %f453, %f672;
	fma.rn.f32 	%f640, %f430, %f452, %f640;
	fma.rn.f32 	%f608, %f431, %f452, %f608;
	fma.rn.f32 	%f700, %f432, %f453, %f700;
	fma.rn.f32 	%f668, %f433, %f453, %f668;
	fma.rn.f32 	%f636, %f434, %f452, %f636;
	fma.rn.f32 	%f604, %f435, %f452, %f604;
	fma.rn.f32 	%f696, %f436, %f453, %f696;
	fma.rn.f32 	%f664, %f437, %f453, %f664;
	fma.rn.f32 	%f632, %f438, %f452, %f632;
	fma.rn.f32 	%f600, %f439, %f452, %f600;
	fma.rn.f32 	%f692, %f440, %f453, %f692;
	fma.rn.f32 	%f660, %f441, %f453, %f660;
	fma.rn.f32 	%f628, %f442, %f452, %f628;
	fma.rn.f32 	%f596, %f443, %f452, %f596;
	fma.rn.f32 	%f688, %f444, %f453, %f688;
	fma.rn.f32 	%f656, %f445, %f453, %f656;
	fma.rn.f32 	%f624, %f446, %f452, %f624;
	fma.rn.f32 	%f592, %f447, %f452, %f592;
	fma.rn.f32 	%f684, %f448, %f453, %f684;
	fma.rn.f32 	%f652, %f449, %f453, %f652;
	fma.rn.f32 	%f620, %f450, %f452, %f620;
	fma.rn.f32 	%f588, %f451, %f452, %f588;
	ld.shared.f32 	%f454, [%r40+2064];
	ld.shared.f32 	%f455, [%r40+16];
	fma.rn.f32 	%f711, %f420, %f455, %f711;
	fma.rn.f32 	%f679, %f421, %f455, %f679;
	fma.rn.f32 	%f647, %f422, %f454, %f647;
	fma.rn.f32 	%f615, %f423, %f454, %f615;
	fma.rn.f32 	%f707, %f424, %f455, %f707;
	fma.rn.f32 	%f675, %f425, %f455, %f675;
	fma.rn.f32 	%f643, %f426, %f454, %f643;
	fma.rn.f32 	%f611, %f427, %f454, %f611;
	fma.rn.f32 	%f703, %f428, %f455, %f703;
	fma.rn.f32 	%f671, %f429, %f455, %f671;
	fma.rn.f32 	%f639, %f430, %f454, %f639;
	fma.rn.f32 	%f607, %f431, %f454, %f607;
	fma.rn.f32 	%f699, %f432, %f455, %f699;
	fma.rn.f32 	%f667, %f433, %f455, %f667;
	fma.rn.f32 	%f635, %f434, %f454, %f635;
	fma.rn.f32 	%f603, %f435, %f454, %f603;
	fma.rn.f32 	%f695, %f436, %f455, %f695;
	fma.rn.f32 	%f663, %f437, %f455, %f663;
	fma.rn.f32 	%f631, %f438, %f454, %f631;
	fma.rn.f32 	%f599, %f439, %f454, %f599;
	fma.rn.f32 	%f691, %f440, %f455, %f691;
	fma.rn.f32 	%f659, %f441, %f455, %f659;
	fma.rn.f32 	%f627, %f442, %f454, %f627;
	fma.rn.f32 	%f595, %f443, %f454, %f595;
	fma.rn.f32 	%f687, %f444, %f455, %f687;
	fma.rn.f32 	%f655, %f445, %f455, %f655;
	fma.rn.f32 	%f623, %f446, %f454, %f623;
	fma.rn.f32 	%f591, %f447, %f454, %f591;
	fma.rn.f32 	%f683, %f448, %f455, %f683;
	fma.rn.f32 	%f651, %f449, %f455, %f651;
	fma.rn.f32 	%f619, %f450, %f454, %f619;
	fma.rn.f32 	%f587, %f451, %f454, %f587;
	ld.shared.f32 	%f456, [%r40+2072];
	ld.shared.f32 	%f457, [%r40+24];
	fma.rn.f32 	%f710, %f420, %f457, %f710;
	fma.rn.f32 	%f678, %f421, %f457, %f678;
	fma.rn.f32 	%f646, %f422, %f456, %f646;
	fma.rn.f32 	%f614, %f423, %f456, %f614;
	fma.rn.f32 	%f706, %f424, %f457, %f706;
	fma.rn.f32 	%f674, %f425, %f457, %f674;
	fma.rn.f32 	%f642, %f426, %f456, %f642;
	fma.rn.f32 	%f610, %f427, %f456, %f610;
	fma.rn.f32 	%f702, %f428, %f457, %f702;
	fma.rn.f32 	%f670, %f429, %f457, %f670;
	fma.rn.f32 	%f638, %f430, %f456, %f638;
	fma.rn.f32 	%f606, %f431, %f456, %f606;
	fma.rn.f32 	%f698, %f432, %f457, %f698;
	fma.rn.f32 	%f666, %f433, %f457, %f666;
	fma.rn.f32 	%f634, %f434, %f456, %f634;
	fma.rn.f32 	%f602, %f435, %f456, %f602;
	fma.rn.f32 	%f694, %f436, %f457, %f694;
	fma.rn.f32 	%f662, %f437, %f457, %f662;
	fma.rn.f32 	%f630, %f438, %f456, %f630;
	fma.rn.f32 	%f598, %f439, %f456, %f598;
	fma.rn.f32 	%f690, %f440, %f457, %f690;
	fma.rn.f32 	%f658, %f441, %f457, %f658;
	fma.rn.f32 	%f626, %f442, %f456, %f626;
	fma.rn.f32 	%f594, %f443, %f456, %f594;
	fma.rn.f32 	%f686, %f444, %f457, %f686;
	fma.rn.f32 	%f654, %f445, %f457, %f654;
	fma.rn.f32 	%f622, %f446, %f456, %f622;
	fma.rn.f32 	%f590, %f447, %f456, %f590;
	fma.rn.f32 	%f682, %f448, %f457, %f682;
	fma.rn.f32 	%f650, %f449, %f457, %f650;
	fma.rn.f32 	%f618, %f450, %f456, %f618;
	fma.rn.f32 	%f586, %f451, %f456, %f586;
	mov.b32 	%r58, 1;
	mov.pred 	%p5, 0;
	@%p1 bra 	$L__BB0_2;
	add.s32 	%r57, %r57, 1;
	setp.ne.s32 	%p4, %r57, 128;
	@%p4 bra 	$L__BB0_1;
	ld.param.u64 	%rd15, [my_kernel_kernel0_param_2];
	cvta.to.global.u64 	%rd10, %rd15;
	mov.u32 	%r44, %tid.x;
	shl.b32 	%r45, %r44, 12;
	and.b32  	%r46, %r45, 4177920;
	mov.u32 	%r47, %ctaid.x;
	shl.b32 	%r48, %r47, 8;
	and.b32  	%r49, %r48, 2147482624;
	add.s32 	%r50, %r46, %r49;
	shl.b32 	%r51, %r47, 4;
	and.b32  	%r52, %r51, 48;
	shl.b32 	%r53, %r44, 2;
	and.b32  	%r54, %r53, 12;
	or.b32  	%r55, %r50, %r52;
	or.b32  	%r56, %r55, %r54;
	mul.wide.u32 	%rd11, %r56, 4;
	add.s64 	%rd12, %rd10, %rd11;
	st.global.f32 	[%rd12], %f713;
	st.global.f32 	[%rd12+2048], %f681;
	st.global.f32 	[%rd12+1048576], %f649;
	st.global.f32 	[%rd12+1050624], %f617;
	st.global.f32 	[%rd12+4], %f712;
	st.global.f32 	[%rd12+2052], %f680;
	st.global.f32 	[%rd12+1048580], %f648;
	st.global.f32 	[%rd12+1050628], %f616;
	st.global.f32 	[%rd12+8], %f711;
	st.global.f32 	[%rd12+2056], %f679;
	st.global.f32 	[%rd12+1048584], %f647;
	st.global.f32 	[%rd12+1050632], %f615;
	st.global.f32 	[%rd12+12], %f710;
	st.global.f32 	[%rd12+2060], %f678;
	st.global.f32 	[%rd12+1048588], %f646;
	st.global.f32 	[%rd12+1050636], %f614;
	st.global.f32 	[%rd12+256], %f709;
	st.global.f32 	[%rd12+2304], %f677;
	st.global.f32 	[%rd12+1048832], %f645;
	st.global.f32 	[%rd12+1050880], %f613;
	st.global.f32 	[%rd12+260], %f708;
	st.global.f32 	[%rd12+2308], %f676;
	st.global.f32 	[%rd12+1048836], %f644;
	st.global.f32 	[%rd12+1050884], %f612;
	st.global.f32 	[%rd12+264], %f707;
	st.global.f32 	[%rd12+2312], %f675;
	st.global.f32 	[%rd12+1048840], %f643;
	st.global.f32 	[%rd12+1050888], %f611;
	st.global.f32 	[%rd12+268], %f706;
	st.global.f32 	[%rd12+2316], %f674;
	st.global.f32 	[%rd12+1048844], %f642;
	st.global.f32 	[%rd12+1050892], %f610;
	st.global.f32 	[%rd12+512], %f705;
	st.global.f32 	[%rd12+2560], %f673;
	st.global.f32 	[%rd12+1049088], %f641;
	st.global.f32 	[%rd12+1051136], %f609;
	st.global.f32 	[%rd12+516], %f704;
	st.global.f32 	[%rd12+2564], %f672;
	st.global.f32 	[%rd12+1049092], %f640;
	st.global.f32 	[%rd12+1051140], %f608;
	st.global.f32 	[%rd12+520], %f703;
	st.global.f32 	[%rd12+2568], %f671;
	st.global.f32 	[%rd12+1049096], %f639;
	st.global.f32 	[%rd12+1051144], %f607;
	st.global.f32 	[%rd12+524], %f702;
	st.global.f32 	[%rd12+2572], %f670;
	st.global.f32 	[%rd12+1049100], %f638;
	st.global.f32 	[%rd12+1051148], %f606;
	st.global.f32 	[%rd12+768], %f701;
	st.global.f32 	[%rd12+2816], %f669;
	st.global.f32 	[%rd12+1049344], %f637;
	st.global.f32 	[%rd12+1051392], %f605;
	st.global.f32 	[%rd12+772], %f700;
	st.global.f32 	[%rd12+2820], %f668;
	st.global.f32 	[%rd12+1049348], %f636;
	st.global.f32 	[%rd12+1051396], %f604;
	st.global.f32 	[%rd12+776], %f699;
	st.global.f32 	[%rd12+2824], %f667;
	st.global.f32 	[%rd12+1049352], %f635;
	st.global.f32 	[%rd12+1051400], %f603;
	st.global.f32 	[%rd12+780], %f698;
	st.global.f32 	[%rd12+2828], %f666;
	st.global.f32 	[%rd12+1049356], %f634;
	st.global.f32 	[%rd12+1051404], %f602;
	st.global.f32 	[%rd12+1024], %f697;
	st.global.f32 	[%rd12+3072], %f665;
	st.global.f32 	[%rd12+1049600], %f633;
	st.global.f32 	[%rd12+1051648], %f601;
	st.global.f32 	[%rd12+1028], %f696;
	st.global.f32 	[%rd12+3076], %f664;
	st.global.f32 	[%rd12+1049604], %f632;
	st.global.f32 	[%rd12+1051652], %f600;
	st.global.f32 	[%rd12+1032], %f695;
	st.global.f32 	[%rd12+3080], %f663;
	st.global.f32 	[%rd12+1049608], %f631;
	st.global.f32 	[%rd12+1051656], %f599;
	st.global.f32 	[%rd12+1036], %f694;
	st.global.f32 	[%rd12+3084], %f662;
	st.global.f32 	[%rd12+1049612], %f630;
	st.global.f32 	[%rd12+1051660], %f598;
	st.global.f32 	[%rd12+1280], %f693;
	st.global.f32 	[%rd12+3328], %f661;
	st.global.f32 	[%rd12+1049856], %f629;
	st.global.f32 	[%rd12+1051904], %f597;
	st.global.f32 	[%rd12+1284], %f692;
	st.global.f32 	[%rd12+3332], %f660;
	st.global.f32 	[%rd12+1049860], %f628;
	st.global.f32 	[%rd12+1051908], %f596;
	st.global.f32 	[%rd12+1288], %f691;
	st.global.f32 	[%rd12+3336], %f659;
	st.global.f32 	[%rd12+1049864], %f627;
	st.global.f32 	[%rd12+1051912], %f595;
	st.global.f32 	[%rd12+1292], %f690;
	st.global.f32 	[%rd12+3340], %f658;
	st.global.f32 	[%rd12+1049868], %f626;
	st.global.f32 	[%rd12+1051916], %f594;
	st.global.f32 	[%rd12+1536], %f689;
	st.global.f32 	[%rd12+3584], %f657;
	st.global.f32 	[%rd12+1050112], %f625;
	st.global.f32 	[%rd12+1052160], %f593;
	st.global.f32 	[%rd12+1540], %f688;
	st.global.f32 	[%rd12+3588], %f656;
	st.global.f32 	[%rd12+1050116], %f624;
	st.global.f32 	[%rd12+1052164], %f592;
	st.global.f32 	[%rd12+1544], %f687;
	st.global.f32 	[%rd12+3592], %f655;
	st.global.f32 	[%rd12+1050120], %f623;
	st.global.f32 	[%rd12+1052168], %f591;
	st.global.f32 	[%rd12+1548], %f686;
	st.global.f32 	[%rd12+3596], %f654;
	st.global.f32 	[%rd12+1050124], %f622;
	st.global.f32 	[%rd12+1052172], %f590;
	st.global.f32 	[%rd12+1792], %f685;
	st.global.f32 	[%rd12+3840], %f653;
	st.global.f32 	[%rd12+1050368], %f621;
	st.global.f32 	[%rd12+1052416], %f589;
	st.global.f32 	[%rd12+1796], %f684;
	st.global.f32 	[%rd12+3844], %f652;
	st.global.f32 	[%rd12+1050372], %f620;
	st.global.f32 	[%rd12+1052420], %f588;
	st.global.f32 	[%rd12+1800], %f683;
	st.global.f32 	[%rd12+3848], %f651;
	st.global.f32 	[%rd12+1050376], %f619;
	st.global.f32 	[%rd12+1052424], %f587;
	st.global.f32 	[%rd12+1804], %f682;
	st.global.f32 	[%rd12+3852], %f650;
	st.global.f32 	[%rd12+1050380], %f618;
	st.global.f32 	[%rd12+1052428], %f586;
	ret;

}


// ===== COMPILED SASS (sm_100) =====

	.target	sm_100

	.elftype	@"ET_EXEC"


//--------------------- .note.nv.tkinfo           --------------------------
	.section	.note.nv.tkinfo,"",@"SHT_NOTE"
	.sectionflags	@"SHF_NOTE_NV_TKINFO"
	.tkinfo
        /*0018*/ 	.word	0x00000002
        /*0030*/ 	.string	""
        /*0030*/ 	.string	"ptxas"
        /*0030*/ 	.string	"Cuda compilation tools, release 13.0, V13.0.88"
        /*0030*/ 	.string	"Build cuda_13.0.r13.0/compiler.36424714_0"
        /*0030*/ 	.string	"-arch sm_100 -m 64 "



//--------------------- .note.nv.cuinfo           --------------------------
	.section	.note.nv.cuinfo,"",@"SHT_NOTE"
	.sectionflags	@"SHF_NOTE_NV_CUINFO"
        /*0018*/ 	.short	0x0002
        /*001a*/ 	.short	0x0064
        /*001c*/ 	.short	0x0082
	.zero		2


//--------------------- .nv.info                  --------------------------
	.section	.nv.info,"",@"SHT_CUDA_INFO"
	.align	4


	//----- nvinfo : EIATTR_REGCOUNT
	.align		4
        /*0000*/ 	.byte	0x04, 0x2f
        /*0002*/ 	.short	(.L_1 - .L_0)
	.align		4
.L_0:
        /*0004*/ 	.word	index@(my_kernel_kernel0)
        /*0008*/ 	.word	0x000000a8


	//----- nvinfo : EIATTR_FRAME_SIZE
	.align		4
.L_1:
        /*000c*/ 	.byte	0x04, 0x11
        /*000e*/ 	.short	(.L_3 - .L_2)
	.align		4
.L_2:
        /*0010*/ 	.word	index@(my_kernel_kernel0)
        /*0014*/ 	.word	0x00000000


	//----- nvinfo : EIATTR_MIN_STACK_SIZE
	.align		4
.L_3:
        /*0018*/ 	.byte	0x04, 0x12
        /*001a*/ 	.short	(.L_5 - .L_4)
	.align		4
.L_4:
        /*001c*/ 	.word	index@(my_kernel_kernel0)
        /*0020*/ 	.word	0x00000000
.L_5:


//--------------------- .nv.compat                --------------------------
	.section	.nv.compat,"",@"SHT_CUDA_COMPAT_INFO"
	.align	4
        /*0000*/ 	.byte	0x02, 0x09, 0x00, 0x00, 0x02, 0x02, 0x01, 0x00, 0x02, 0x05, 0x05, 0x00, 0x03, 0x07, 0x01, 0x01
        /*0010*/ 	.byte	0x02, 0x03, 0x00, 0x00, 0x02, 0x06, 0x01, 0x00, 0x04, 0x0b, 0x08, 0x00, 0x09, 0x00, 0x00, 0x00
        /*0020*/ 	.byte	0x00, 0x00, 0x00, 0x00


//--------------------- .nv.info.my_kernel_kernel0 --------------------------
	.section	.nv.info.my_kernel_kernel0,"",@"SHT_CUDA_INFO"
	.sectionflags	@""
	.align	4


	//----- nvinfo : EIATTR_CUDA_API_VERSION
	.align		4
        /*0000*/ 	.byte	0x04, 0x37
        /*0002*/ 	.short	(.L_7 - .L_6)
.L_6:
        /*0004*/ 	.word	0x00000082


	//----- nvinfo : EIATTR_KPARAM_INFO
	.align		4
.L_7:
        /*0008*/ 	.byte	0x04, 0x17
        /*000a*/ 	.short	(.L_9 - .L_8)
.L_8:
        /*000c*/ 	.word	0x00000000
        /*0010*/ 	.short	0x0002
        /*0012*/ 	.short	0x0010
        /*0014*/ 	.byte	0x00, 0xf5, 0x21, 0x00


	//----- nvinfo : EIATTR_KPARAM_INFO
	.align		4
.L_9:
        /*0018*/ 	.byte	0x04, 0x17
        /*001a*/ 	.short	(.L_11 - .L_10)
.L_10:
        /*001c*/ 	.word	0x00000000
        /*0020*/ 	.short	0x0001
        /*0022*/ 	.short	0x0008
        /*0024*/ 	.byte	0x00, 0xf5, 0x21, 0x00


	//----- nvinfo : EIATTR_KPARAM_INFO
	.align		4
.L_11:
        /*0028*/ 	.byte	0x04, 0x17
        /*002a*/ 	.short	(.L_13 - .L_12)
.L_12:
        /*002c*/ 	.word	0x00000000
        /*0030*/ 	.short	0x0000
        /*0032*/ 	.short	0x0000
        /*0034*/ 	.byte	0x00, 0xf5, 0x21, 0x00


	//----- nvinfo : EIATTR_SPARSE_MMA_MASK
	.align		4
.L_13:
        /*0038*/ 	.byte	0x03, 0x50
        /*003a*/ 	.short	0x0000


	//----- nvinfo : EIATTR_MAXREG_COUNT
	.align		4
        /*003c*/ 	.byte	0x03, 0x1b
        /*003e*/ 	.short	0x00ff


	//----- nvinfo : EIATTR_NUM_BARRIERS
	.align		4
        /*0040*/ 	.byte	0x02, 0x4c
        /*0042*/ 	.byte	0x01
	.zero		1


	//----- nvinfo : EIATTR_MERCURY_ISA_VERSION
	.align		4
        /*0044*/ 	.byte	0x03, 0x5f
        /*0046*/ 	.short	0x0101


	//----- nvinfo : EIATTR_VRC_CTA_INIT_COUNT
	.align		4
        /*0048*/ 	.byte	0x02, 0x4a
	.zero		1
	.zero		1


	//----- nvinfo : EIATTR_EXIT_INSTR_OFFSETS
	.align		4
        /*004c*/ 	.byte	0x04, 0x1c
        /*004e*/ 	.short	(.L_15 - .L_14)


	//   ....[0]....
.L_14:
        /*0050*/ 	.word	0x00001f50


	//----- nvinfo : EIATTR_CBANK_PARAM_SIZE
	.align		4
.L_15:
        /*0054*/ 	.byte	0x03, 0x19
        /*0056*/ 	.short	0x0018


	//----- nvinfo : EIATTR_PARAM_CBANK
	.align		4
        /*0058*/ 	.byte	0x04, 0x0a
        /*005a*/ 	.short	(.L_17 - .L_16)
	.align		4
.L_16:
        /*005c*/ 	.word	index@(.nv.constant0.my_kernel_kernel0)
        /*0060*/ 	.short	0x0380
        /*0062*/ 	.short	0x0018


	//----- nvinfo : EIATTR_SW_WAR
	.align		4
.L_17:
        /*0064*/ 	.byte	0x04, 0x36
        /*0066*/ 	.short	(.L_19 - .L_18)
.L_18:
        /*0068*/ 	.word	0x00000008
.L_19:


//--------------------- .nv.callgraph             --------------------------
	.section	.nv.callgraph,"",@"SHT_CUDA_CALLGRAPH"
	.align	4
	.sectionentsize	8
	.align		4
        /*0000*/ 	.word	0x00000000
	.align		4
        /*0004*/ 	.word	0xffffffff
	.align		4
        /*0008*/ 	.word	0x00000000
	.align		4
        /*000c*/ 	.word	0xfffffffe
	.align		4
        /*0010*/ 	.word	0x00000000
	.align		4
        /*0014*/ 	.word	0xfffffffd
	.align		4
        /*0018*/ 	.word	0x00000000
	.align		4
        /*001c*/ 	.word	0xfffffffc


//--------------------- .text.my_kernel_kernel0   --------------------------
	.section	.text.my_kernel_kernel0,"ax",@progbits
	.align	128
        .global         my_kernel_kernel0
        .type           my_kernel_kernel0,@function
        .size           my_kernel_kernel0,(.L_x_3 - my_kernel_kernel0)
        .other          my_kernel_kernel0,@"STO_CUDA_ENTRY STV_DEFAULT"
my_kernel_kernel0:
.text.my_kernel_kernel0:
[----:B------:R-:W-:Y:S01]  /*0000*/  LDC R1, c[0x0][0x37c] ;  /* 0x0000df00ff017b82 */ /* 0x000fe20000000800 */
[----:B------:R-:W0:Y:S01]  /*0010*/  S2R R0, SR_TID.X ;  /* 0x0000000000007919 */ /* 0x000e220000002100 */
[----:B------:R-:W-:Y:S01]  /*0020*/  HFMA2 R103, -RZ, RZ, 0, 0 ;  /* 0x00000000ff677431 */ /* 0x000fe200000001ff */
[----:B------:R-:W-:Y:S01]  /*0030*/  CS2R R104, SRZ ;  /* 0x0000000000687805 */ /* 0x000fe2000001ff00 */
[----:B------:R-:W-:Y:S01]  /*0040*/  HFMA2 R109, -RZ, RZ, 0, 0 ;  /* 0x00000000ff6d7431 */ /* 0x000fe200000001ff */
[----:B------:R-:W1:Y:S01]  /*0050*/  S2R R128, SR_CTAID.X ;  /* 0x0000000000807919 */ /* 0x000e620000002500 */
[----:B------:R-:W-:Y:S01]  /*0060*/  HFMA2 R113, -RZ, RZ, 0, 0 ;  /* 0x00000000ff717431 */ /* 0x000fe200000001ff */
[----:B------:R-:W-:Y:S01]  /*0070*/  CS2R R8, SRZ ;  /* 0x0000000000087805 */ /* 0x000fe2000001ff00 */
        /* <DEDUP_REMOVED lines=25> */
[----:B0-----:R-:W-:-:S02]  /*0210*/  SHF.L.U32 R3, R0, 0xb, RZ ;  /* 0x0000000b00037819 */ /* 0x001fc400000006ff */
[----:B------:R-:W-:Y:S02]  /*0220*/  CS2R R34, SRZ ;  /* 0x0000000000227805 */ /* 0x000fe4000001ff00 */
[----:B------:R-:W-:Y:S02]  /*0230*/  SHF.L.U32 R102, R0, 0x7, RZ ;  /* 0x0000000700667819 */ /* 0x000fe400000006ff */
[----:B------:R-:W-:Y:S02]  /*0240*/  CS2R R36, SRZ ;  /* 0x0000000000247805 */ /* 0x000fe4000001ff00 */
[----:B-1----:R-:W-:Y:S02]  /*0250*/  SHF.L.U32 R2, R128, 0xa, RZ ;  /* 0x0000000a80027819 */ /* 0x002fe400000006ff */
[----:B------:R-:W-:Y:S02]  /*0260*/  CS2R R38, SRZ ;  /* 0x0000000000267805 */ /* 0x000fe4000001ff00 */
[----:B------:R-:W-:-:S02]  /*0270*/  LOP3.LUT R3, R3, R0, RZ, 0xfc, !PT ;  /* 0x0000000003037212 */ /* 0x000fc400078efcff */
[----:B------:R-:W-:Y:S02]  /*0280*/  CS2R R40, SRZ ;  /* 0x0000000000287805 */ /* 0x000fe4000001ff00 */
[----:B------:R-:W-:Y:S02]  /*0290*/  LOP3.LUT R2, R2, 0x7ffff000, RZ, 0xc0, !PT ;  /* 0x7ffff00002027812 */ /* 0x000fe400078ec0ff */
[----:B------:R-:W-:Y:S02]  /*02a0*/  CS2R R42, SRZ ;  /* 0x00000000002a7805 */ /* 0x000fe4000001ff00 */
[----:B------:R-:W-:Y:S02]  /*02b0*/  LOP3.LUT R102, R102, 0xf00, RZ, 0xc0, !PT ;  /* 0x00000f0066667812 */ /* 0x000fe400078ec0ff */
[----:B------:R-:W-:Y:S02]  /*02c0*/  CS2R R44, SRZ ;  /* 0x00000000002c7805 */ /* 0x000fe4000001ff00 */
[----:B------:R-:W-:-:S02]  /*02d0*/  LOP3.LUT R3, R3, 0x1f0001, RZ, 0xc0, !PT ;  /* 0x001f000103037812 */ /* 0x000fc400078ec0ff */
[----:B------:R-:W-:Y:S02]  /*02e0*/  CS2R R46, SRZ ;  /* 0x00000000002e7805 */ /* 0x000fe4000001ff00 */
[----:B------:R-:W-:Y:S02]  /*02f0*/  CS2R R48, SRZ ;  /* 0x0000000000307805 */ /* 0x000fe4000001ff00 */
[----:B------:R-:W-:Y:S02]  /*0300*/  CS2R R50, SRZ ;  /* 0x0000000000327805 */ /* 0x000fe4000001ff00 */
[----:B------:R-:W-:Y:S02]  /*0310*/  IADD3 R106, PT, PT, R102, R3, R2 ;  /* 0x00000003666a7210 */ /* 0x000fe40007ffe002 */
[----:B------:R-:W-:Y:S02]  /*0320*/  CS2R R52, SRZ ;  /* 0x0000000000347805 */ /* 0x000fe4000001ff00 */
[----:B------:R-:W-:-:S02]  /*0330*/  CS2R R54, SRZ ;  /* 0x0000000000367805 */ /* 0x000fc4000001ff00 */
[----:B------:R-:W-:Y:S02]  /*0340*/  CS2R R56, SRZ ;  /* 0x0000000000387805 */ /* 0x000fe4000001ff00 */
[----:B------:R-:W-:Y:S02]  /*0350*/  CS2R R58, SRZ ;  /* 0x00000000003a7805 */ /* 0x000fe4000001ff00 */
[----:B------:R-:W-:Y:S02]  /*0360*/  CS2R R60, SRZ ;  /* 0x00000000003c7805 */ /* 0x000fe4000001ff00 */
[----:B------:R-:W-:Y:S02]  /*0370*/  CS2R R62, SRZ ;  /* 0x00000000003e7805 */ /* 0x000fe4000001ff00 */
        /* <DEDUP_REMOVED lines=19> */
[----:B------:R-:W-:-:S02]  /*04b0*/  MOV R107, RZ ;  /* 0x000000ff006b7202 */ /* 0x000fc40000000f00 */
[----:B------:R-:W-:Y:S02]  /*04c0*/  CS2R R6, SRZ ;  /* 0x0000000000067805 */ /* 0x000fe4000001ff00 */
[----:B------:R-:W-:Y:S01]  /*04d0*/  MOV R111, RZ ;  /* 0x000000ff006f7202 */ /* 0x000fe20000000f00 */
[----:B------:R-:W0:Y:S01]  /*04e0*/  LDCU.64 UR8, c[0x0][0x358] ;  /* 0x00006b00ff0877ac */ /* 0x000e220008000a00 */
[----:B------:R-:W-:Y:S02]  /*04f0*/  MOV R115, RZ ;  /* 0x000000ff00737202 */ /* 0x000fe40000000f00 */
[----:B------:R-:W-:Y:S02]  /*0500*/  MOV R119, RZ ;  /* 0x000000ff00777202 */ /* 0x000fe40000000f00 */
[----:B------:R-:W-:Y:S02]  /*0510*/  MOV R123, RZ ;  /* 0x000000ff007b7202 */ /* 0x000fe40000000f00 */
[----:B------:R-:W-:-:S02]  /*0520*/  MOV R127, RZ ;  /* 0x000000ff007f7202 */ /* 0x000fc40000000f00 */
[----:B------:R-:W-:Y:S02]  /*0530*/  MOV R131, RZ ;  /* 0x000000ff00837202 */ /* 0x000fe40000000f00 */
[----:B------:R-:W-:Y:S02]  /*0540*/  MOV R135, RZ ;  /* 0x000000ff00877202 */ /* 0x000fe40000000f00 */
[----:B------:R-:W-:Y:S02]  /*0550*/  MOV R139, RZ ;  /* 0x000000ff008b7202 */ /* 0x000fe40000000f00 */
[----:B------:R-:W-:Y:S02]  /*0560*/  MOV R143, RZ ;  /* 0x000000ff008f7202 */ /* 0x000fe40000000f00 */
[----:B------:R-:W-:Y:S02]  /*0570*/  MOV R147, RZ ;  /* 0x000000ff00937202 */ /* 0x000fe40000000f00 */
[----:B------:R-:W-:-:S02]  /*0580*/  MOV R151, RZ ;  /* 0x000000ff00977202 */ /* 0x000fc40000000f00 */
[----:B------:R-:W-:Y:S02]  /*0590*/  MOV R155, RZ ;  /* 0x000000ff009b7202 */ /* 0x000fe40000000f00 */
[----:B------:R-:W-:Y:S02]  /*05a0*/  MOV R159, RZ ;  /* 0x000000ff009f7202 */ /* 0x000fe40000000f00 */
[----:B0-----:R-:W-:-:S07]  /*05b0*/  MOV R163, RZ ;  /* 0x000000ff00a37202 */ /* 0x001fce0000000f00 */
.L_x_1:
[----:B------:R-:W0:Y:S01]  /*05c0*/  LDC.64 R2, c[0x0][0x380] ;  /* 0x0000e000ff027b82 */ /* 0x000e220000000a00 */
[----:B------:R-:W-:-:S05]  /*05d0*/  LEA R5, R104, R106, 0x1 ;  /* 0x0000006a68057211 */ /* 0x000fca00078e08ff */
[----:B0-----:R-:W-:Y:S02]  /*05e0*/  IMAD.WIDE.U32 R2, R5, 0x4, R2 ;  /* 0x0000000405027825 */ /* 0x001fe400078e0002 */
[----:B------:R-:W0:Y:S03]  /*05f0*/  S2UR UR5, SR_CgaCtaId ;  /* 0x00000000000579c3 */ /* 0x000e260000008800 */
[----:B------:R-:W2:Y:S04]  /*0600*/  LDG.E.CONSTANT R122, desc[UR8][R2.64] ;  /* 0x00000008027a7981 */ /* 0x000ea8000c1e9900 */
[----:B------:R-:W3:Y:S01]  /*0610*/  LDG.E.CONSTANT R130, desc[UR8][R2.64+0x80000] ;  /* 0x0800000802827981 */ /* 0x000ee2000c1e9900 */
[----:B------:R-:W1:Y:S03]  /*0620*/  LDC.64 R4, c[0x0][0x388] ;  /* 0x0000e200ff047b82 */ /* 0x000e660000000a00 */
[----:B------:R-:W4:Y:S04]  /*0630*/  LDG.E.CONSTANT R132, desc[UR8][R2.64+0x100000] ;  /* 0x1000000802847981 */ /* 0x000f28000c1e9900 */
[----:B------:R-:W5:Y:S04]  /*0640*/  LDG.E.CONSTANT R134, desc[UR8][R2.64+0x180000] ;  /* 0x1800000802867981 */ /* 0x000f68000c1e9900 */
[----:B------:R-:W5:Y:S04]  /*0650*/  LDG.E.CONSTANT R136, desc[UR8][R2.64+0x200000] ;  /* 0x2000000802887981 */ /* 0x000f68000c1e9900 */
[----:B------:R-:W5:Y:S04]  /*0660*/  LDG.E.CONSTANT R138, desc[UR8][R2.64+0x280000] ;  /* 0x28000008028a7981 */ /* 0x000f68000c1e9900 */
[----:B------:R-:W5:Y:S01]  /*0670*/  LDG.E.CONSTANT R140, desc[UR8][R2.64+0x300000] ;  /* 0x30000008028c7981 */ /* 0x000f62000c1e9900 */
[----:B------:R-:W-:Y:S01]  /*0680*/  SHF.L.U32 R108, R0, 0x9, RZ ;  /* 0x00000009006c7819 */ /* 0x000fe200000006ff */
[----:B------:R-:W-:Y:S01]  /*0690*/  UMOV UR4, 0x400 ;  /* 0x0000040000047882 */ /* 0x000fe20000000000 */
[----:B------:R-:W-:Y:S01]  /*06a0*/  SHF.L.U32 R112, R128, 0xc, RZ ;  /* 0x0000000c80707819 */ /* 0x000fe200000006ff */
[----:B0-----:R-:W-:Y:S01]  /*06b0*/  ULEA UR6, UR5, UR4, 0x18 ;  /* 0x0000000405067291 */ /* 0x001fe2000f8ec0ff */
[----:B------:R-:W-:Y:S01]  /*06c0*/  LOP3.LUT R110, R108, 0x7c001, R0, 0xc8, !PT ;  /* 0x0007c0016c6e7812 */ /* 0x000fe200078ec800 */
[----:B------:R-:W5:Y:S03]  /*06d0*/  LDG.E.CONSTANT R114, desc[UR8][R2.64+0x480000] ;  /* 0x4800000802727981 */ /* 0x000f66000c1e9900 */
[----:B------:R-:W-:Y:S01]  /*06e0*/  LOP3.LUT R120, R110, 0x3000, R112, 0xf8, !PT ;  /* 0x000030006e787812 */ /* 0x000fe200078ef870 */
[----:B------:R-:W5:Y:S01]  /*06f0*/  LDG.E.CONSTANT R116, desc[UR8][R2.64+0x500000] ;  /* 0x5000000802747981 */ /* 0x000f62000c1e9900 */
[----:B------:R-:W-:Y:S01]  /*0700*/  LEA R108, R0, UR6, 0x2 ;  /* 0x00000006006c7c11 */ /* 0x000fe2000f8e10ff */
[----:B------:R-:W-:Y:S01]  /*0710*/  BAR.SYNC.DEFER_BLOCKING 0x0 ;  /* 0x0000000000007b1d */ /* 0x000fe20000010000 */
[----:B------:R-:W-:-:S04]  /*0720*/  LOP3.LUT R124, R120, R102, RZ, 0xfc, !PT ;  /* 0x00000066787c7212 */ /* 0x000fc800078efcff */
[----:B------:R-:W-:Y:S01]  /*0730*/  LEA R142, R104, R124, 0x1 ;  /* 0x0000007c688e7211 */ /* 0x000fe200078e08ff */
[----:B------:R-:W5:Y:S04]  /*0740*/  LDG.E.CONSTANT R110, desc[UR8][R2.64+0x380000] ;  /* 0x38000008026e7981 */ /* 0x000f68000c1e9900 */
[----:B-1----:R-:W-:Y:S01]  /*0750*/  IMAD.WIDE.U32 R4, R142, 0x4, R4 ;  /* 0x000000048e047825 */ /* 0x002fe200078e0004 */
[----:B------:R-:W5:Y:S04]  /*0760*/  LDG.E.CONSTANT R112, desc[UR8][R2.64+0x400000] ;  /* 0x4000000802707981 */ /* 0x000f68000c1e9900 */
        /* <DEDUP_REMOVED lines=13> */
[----:B--2---:R0:W-:Y:S04]  /*0840*/  STS [R108], R122 ;  /* 0x0000007a6c007388 */ /* 0x0041e80000000800 */
[----:B---3--:R1:W-:Y:S04]  /*0850*/  STS [R108+0x100], R130 ;  /* 0x000100826c007388 */ /* 0x0083e80000000800 */
[----:B----4-:R2:W-:Y:S04]  /*0860*/  STS [R108+0x200], R132 ;  /* 0x000200846c007388 */ /* 0x0105e80000000800 */
[----:B0-----:R-:W3:Y:S04]  /*0870*/  LDG.E.CONSTANT R122, desc[UR8][R2.64+0x700000] ;  /* 0x70000008027a7981 */ /* 0x001ee8000c1e9900 */
[----:B-----5:R0:W-:Y:S04]  /*0880*/  STS [R108+0x300], R134 ;  /* 0x000300866c007388 */ /* 0x0201e80000000800 */
[----:B------:R4:W-:Y:S04]  /*0890*/  STS [R108+0x400], R136 ;  /* 0x000400886c007388 */ /* 0x0009e80000000800 */
[----:B------:R5:W-:Y:S04]  /*08a0*/  STS [R108+0x500], R138 ;  /* 0x0005008a6c007388 */ /* 0x000be80000000800 */
[----:B------:R5:W-:Y:S04]  /*08b0*/  STS [R108+0x600], R140 ;  /* 0x0006008c6c007388 */ /* 0x000be80000000800 */
[----:B-1----:R-:W3:Y:S04]  /*08c0*/  LDG.E.CONSTANT R130, desc[UR8][R4.64] ;  /* 0x0000000804827981 */ /* 0x002ee8000c1e9900 */
[----:B--2---:R-:W2:Y:S04]  /*08d0*/  LDG.E.CONSTANT R132, desc[UR8][R4.64+0x40000] ;  /* 0x0400000804847981 */ /* 0x004ea8000c1e9900 */
[----:B------:R-:W2:Y:S04]  /*08e0*/  LDG.E.CONSTANT R2, desc[UR8][R4.64+0xa0000] ;  /* 0x0a00000804027981 */ /* 0x000ea8000c1e9900 */
[----:B0-----:R-:W2:Y:S04]  /*08f0*/  LDG.E.CONSTANT R134, desc[UR8][R4.64+0xe0000] ;  /* 0x0e00000804867981 */ /* 0x001ea8000c1e9900 */
[----:B----4-:R-:W4:Y:S04]  /*0900*/  LDG.E.CONSTANT R136, desc[UR8][R4.64+0x100000] ;  /* 0x1000000804887981 */ /* 0x010f28000c1e9900 */
[----:B-----5:R-:W5:Y:S04]  /*0910*/  LDG.E.CONSTANT R138, desc[UR8][R4.64+0x120000] ;  /* 0x12000008048a7981 */ /* 0x020f68000c1e9900 */
[----:B------:R0:W5:Y:S01]  /*0920*/  LDG.E.CONSTANT R140, desc[UR8][R4.64+0x140000] ;  /* 0x14000008048c7981 */ /* 0x000162000c1e9900 */
[----:B------:R-:W-:-:S04]  /*0930*/  UIADD3 UR4, UPT, UPT, UR4, 0x1000, URZ ;  /* 0x0000100004047890 */ /* 0x000fc8000fffe0ff */
[----:B------:R-:W-:-:S06]  /*0940*/  ULEA UR5, UR5, UR4, 0x18 ;  /* 0x0000000405057291 */ /* 0x000fcc000f8ec0ff */
[----:B0-----:R-:W-:Y:S02]  /*0950*/  LEA R5, R0, UR5, 0x2 ;  /* 0x0000000500057c11 */ /* 0x001fe4000f8e10ff */
[----:B------:R-:W0:Y:S01]  /*0960*/  S2R R0, SR_TID.X ;  /* 0x0000000000007919 */ /* 0x000e220000002100 */
[----:B------:R-:W-:Y:S04]  /*0970*/  STS [R108+0x700], R110 ;  /* 0x0007006e6c007388 */ /* 0x000fe80000000800 */
[----:B------:R-:W-:Y:S04]  /*0980*/  STS [R108+0x800], R112 ;  /* 0x000800706c007388 */ /* 0x000fe80000000800 */
[----:B------:R-:W-:Y:S04]  /*0990*/  STS [R108+0x900], R114 ;  /* 0x000900726c007388 */ /* 0x000fe80000000800 */
[----:B------:R-:W-:Y:S04]  /*09a0*/  STS [R108+0xa00], R116 ;  /* 0x000a00746c007388 */ /* 0x000fe80000000800 */
[----:B------:R-:W-:Y:S04]  /*09b0*/  STS [R108+0xb00], R118 ;  /* 0x000b00766c007388 */ /* 0x000fe80000000800 */
[----:B------:R-:W-:Y:S04]  /*09c0*/  STS [R108+0xc00], R120 ;  /* 0x000c00786c007388 */ /* 0x000fe80000000800 */
[----:B------:R-:W-:Y:S04]  /*09d0*/  STS [R108+0xd00], R124 ;  /* 0x000d007c6c007388 */ /* 0x000fe80000000800 */
[----:B------:R-:W-:Y:S01]  /*09e0*/  STS [R108+0xf00], R126 ;  /* 0x000f007e6c007388 */ /* 0x000fe20000000800 */
[----:B------:R-:W-:-:S02]  /*09f0*/  IADD3 R104, PT, PT, R104, 0x1, RZ ;  /* 0x0000000168687810 */ /* 0x000fc40007ffe0ff */
[----:B0-----:R-:W-:Y:S02]  /*0a00*/  SHF.L.U32 R3, R0, 0x3, RZ ;  /* 0x0000000300037819 */ /* 0x001fe400000006ff */
[----:B------:R-:W-:Y:S01]  /*0a10*/  ISETP.NE.AND P0, PT, R104, 0x80, PT ;  /* 0x000000806800780c */ /* 0x000fe20003f05270 */
[----:B------:R-:W-:Y:S01]  /*0a20*/  UPLOP3.LUT UP0, UPT, UPT, UPT, UPT, 0x80, 0x8 ;  /* 0x000000000008789c */ /* 0x000fe20003f0f070 */
[----:B------:R-:W-:Y:S01]  /*0a30*/  UMOV UR4, URZ ;  /* 0x000000ff00047c82 */ /* 0x000fe20008000000 */
[----:B---3--:R-:W-:Y:S04]  /*0a40*/  STS [R108+0xe00], R122 ;  /* 0x000e007a6c007388 */ /* 0x008fe80000000800 */
[----:B------:R-:W-:Y:S04]  /*0a50*/  STS [R5+0x100], R142 ;  /* 0x0001008e05007388 */ /* 0x000fe80000000800 */
[----:B------:R-:W-:Y:S04]  /*0a60*/  STS [R5+0x300], R144 ;  /* 0x0003009005007388 */ /* 0x000fe80000000800 */
[----:B------:R-:W-:Y:S04]  /*0a70*/  STS [R5+0x400], R146 ;  /* 0x0004009205007388 */ /* 0x000fe80000000800 */
[----:B------:R-:W-:Y:S04]  /*0a80*/  STS [R5+0x600], R148 ;  /* 0x0006009405007388 */ /* 0x000fe80000000800 */
[----:B------:R-:W-:Y:S04]  /*0a90*/  STS [R5], R130 ;  /* 0x0000008205007388 */ /* 0x000fe80000000800 */
[----:B--2---:R-:W-:Y:S04]  /*0aa0*/  STS [R5+0x200], R132 ;  /* 0x0002008405007388 */ /* 0x004fe80000000800 */
[----:B------:R0:W-:Y:S04]  /*0ab0*/  STS [R5+0x500], R2 ;  /* 0x0005000205007388 */ /* 0x0001e80000000800 */
[----:B------:R1:W-:Y:S04]  /*0ac0*/  STS [R5+0x700], R134 ;  /* 0x0007008605007388 */ /* 0x0003e80000000800 */
[----:B----4-:R1:W-:Y:S04]  /*0ad0*/  STS [R5+0x800], R136 ;  /* 0x0008008805007388 */ /* 0x0103e80000000800 */
[----:B-----5:R1:W-:Y:S04]  /*0ae0*/  STS [R5+0x900], R138 ;  /* 0x0009008a05007388 */ /* 0x0203e80000000800 */
[----:B------:R1:W-:Y:S04]  /*0af0*/  STS [R5+0xa00], R140 ;  /* 0x000a008c05007388 */ /* 0x0003e80000000800 */
[----:B------:R1:W-:Y:S04]  /*0b00*/  STS [R5+0xb00], R150 ;  /* 0x000b009605007388 */ /* 0x0003e80000000800 */
[----:B------:R1:W-:Y:S04]  /*0b10*/  STS [R5+0xc00], R152 ;  /* 0x000c009805007388 */ /* 0x0003e80000000800 */
[----:B------:R1:W-:Y:S04]  /*0b20*/  STS [R5+0xd00], R154 ;  /* 0x000d009a05007388 */ /* 0x0003e80000000800 */
[----:B------:R1:W-:Y:S04]  /*0b30*/  STS [R5+0xe00], R156 ;  /* 0x000e009c05007388 */ /* 0x0003e80000000800 */
[----:B------:R1:W-:Y:S01]  /*0b40*/  STS [R5+0xf00], R158 ;  /* 0x000f009e05007388 */ /* 0x0003e20000000800 */
[----:B0-----:R-:W-:Y:S01]  /*0b50*/  LOP3.LUT R2, R3, 0x1fe0, RZ, 0xc0, !PT ;  /* 0x00001fe003027812 */ /* 0x001fe200078ec0ff */
[----:B------:R-:W-:Y:S06]  /*0b60*/  BAR.SYNC.DEFER_BLOCKING 0x0 ;  /* 0x0000000000007b1d */ /* 0x000fec0000010000 */
.L_x_0:
[----:B-1----:R-:W-:Y:S01]  /*0b70*/  IADD3 R5, PT, PT, R3, UR4, RZ ;  /* 0x0000000403057c10 */ /* 0x002fe2000fffe0ff */
[----:B------:R-:W-:Y:S01]  /*0b80*/  UPLOP3.LUT UP1, UPT, UPT, UPT, UP0, 0x80, 0x8 ;  /* 0x000000000008789c */ /* 0x000fe20003f2f000 */
[----:B------:R-:W-:Y:S01]  /*0b90*/  IADD3 R4, PT, PT, R2, UR4, RZ ;  /* 0x0000000402047c10 */ /* 0x000fe2000fffe0ff */
[----:B------:R-:W-:Y:S01]  /*0ba0*/  UPLOP3.LUT UP0, UPT, UPT, UPT, UPT, 0x40, 0x4 ;  /* 0x000000000004789c */ /* 0x000fe20003f0e870 */
[----:B------:R-:W-:Y:S01]  /*0bb0*/  LEA R114, R5, UR5, 0x2 ;  /* 0x0000000505727c11 */ /* 0x000fe2000f8e10ff */
[----:B------:R-:W-:Y:S01]  /*0bc0*/  UMOV UR4, 0x1 ;  /* 0x0000000100047882 */ /* 0x000fe20000000000 */
[----:B------:R-:W-:-:S03]  /*0bd0*/  LEA R4, R4, UR6, 0x2 ;  /* 0x0000000604047c11 */ /* 0x000fc6000f8e10ff */
[----:B------:R-:W-:Y:S04]  /*0be0*/  LDS R110, [R114] ;  /* 0x00000000726e7984 */ /* 0x000fe80000000800 */
[----:B------:R-:W0:Y:S04]  /*0bf0*/  LDS R116, [R4] ;  /* 0x0000000004747984 */ /* 0x000e280000000800 */
[----:B------:R-:W1:Y:S04]  /*0c00*/  LDS R112, [R114+0x8] ;  /* 0x0000080072707984 */ /* 0x000e680000000800 */
[----:B------:R-:W2:Y:S04]  /*0c10*/  LDS R5, [R114+0x10] ;  /* 0x0000100072057984 */ /* 0x000ea80000000800 */
[----:B------:R-:W3:Y:S04]  /*0c20*/  LDS R108, [R114+0x18] ;  /* 0x00001800726c7984 */ /* 0x000ee80000000800 */
[----:B------:R-:W4:Y:S04]  /*0c30*/  LDS R118, [R4+0x40] ;  /* 0x0000400004767984 */ /* 0x000f280000000800 */
[----:B------:R-:W5:Y:S04]  /*0c40*/  LDS R120, [R4+0x8] ;  /* 0x0000080004787984 */ /* 0x000f680000000800 */
[----:B------:R-:W5:Y:S04]  /*0c50*/  LDS R122, [R4+0x48] ;  /* 0x00004800047a7984 */ /* 0x000f680000000800 */
[----:B------:R-:W5:Y:S04]  /*0c60*/  LDS R126, [R4+0x50] ;  /* 0x00005000047e7984 */ /* 0x000f680000000800 */
[----:B------:R-:W5:Y:S04]  /*0c70*/  LDS R134, [R4+0x20] ;  /* 0x0000200004867984 */ /* 0x000f680000000800 */
[----:B------:R-:W5:Y:S01]  /*0c80*/  LDS R124, [R4+0x10] ;  /* 0x00001000047c7984 */ /* 0x000f620000000800 */
[----:B0-----:R-:W-:-:S03]  /*0c90*/  FFMA R7, R110, R116, R7 ;  /* 0x000000746e077223 */ /* 0x001fc60000000007 */
[----:B------:R-:W0:Y:S01]  /*0ca0*/  LDS R130, [R4+0x18] ;  /* 0x0000180004827984 */ /* 0x000e220000000800 */
[----:B-1----:R-:W-:-:S03]  /*0cb0*/  FFMA R100, R116, R112, R100 ;  /* 0x0000007074647223 */ /* 0x002fc60000000064 */
[----:B------:R-:W1:Y:S01]  /*0cc0*/  LDS R132, [R4+0x58] ;  /* 0x0000580004847984 */ /* 0x000e620000000800 */
[----:B--2---:R-:W-:-:S03]  /*0cd0*/  FFMA R98, R116, R5, R98 ;  /* 0x0000000574627223 */ /* 0x004fc60000000062 */
[----:B------:R-:W-:Y:S01]  /*0ce0*/  LDS R136, [R114+0x810] ;  /* 0x0008100072887984 */ /* 0x000fe20000000800 */
[----:B---3--:R-:W-:-:S03]  /*0cf0*/  FFMA R96, R116, R108, R96 ;  /* 0x0000006c74607223 */ /* 0x008fc60000000060 */
[----:B------:R-:W-:Y:S01]  /*0d00*/  LDS R138, [R114+0x818] ;  /* 0x00081800728a7984 */ /* 0x000fe20000000800 */
[----:B----4-:R-:W-:-:S03]  /*0d10*/  FFMA R38, R110, R118, R38 ;  /* 0x000000766e267223 */ /* 0x010fc60000000026 */
[----:B------:R-:W2:Y:S01]  /*0d20*/  LDS R116, [R4+0x60] ;  /* 0x0000600004747984 */ /* 0x000ea20000000800 */
[C---:B------:R-:W-:Y:S01]  /*0d30*/  FFMA R36, R118.reuse, R112, R36 ;  /* 0x0000007076247223 */ /* 0x040fe20000000024 */
[CC--:B------:R-:W-:Y:S01]  /*0d40*/  FFMA R34, R118.reuse, R5.reuse, R34 ;  /* 0x0000000576227223 */ /* 0x0c0fe20000000022 */
[----:B------:R-:W-:Y:S01]  /*0d50*/  FFMA R32, R118, R108, R32 ;  /* 0x0000006c76207223 */ /* 0x000fe20000000020 */
[----:B-----5:R-:W-:Y:S01]  /*0d60*/  FFMA R94, R110, R120, R94 ;  /* 0x000000786e5e7223 */ /* 0x020fe2000000005e */
[C---:B------:R-:W-:Y:S01]  /*0d70*/  FFMA R92, R120.reuse, R112, R92 ;  /* 0x00000070785c7223 */ /* 0x040fe2000000005c */
[CC--:B------:R-:W-:Y:S01]  /*0d80*/  FFMA R90, R120.reuse, R5.reuse, R90 ;  /* 0x00000005785a7223 */ /* 0x0c0fe2000000005a */
[----:B------:R-:W-:Y:S01]  /*0d90*/  FFMA R88, R120, R108, R88 ;  /* 0x0000006c78587223 */ /* 0x000fe20000000058 */
[----:B------:R-:W-:Y:S01]  /*0da0*/  FFMA R30, R110, R122, R30 ;  /* 0x0000007a6e1e7223 */ /* 0x000fe2000000001e */
[C---:B------:R-:W-:Y:S01]  /*0db0*/  FFMA R28, R122.reuse, R112, R28 ;  /* 0x000000707a1c7223 */ /* 0x040fe2000000001c */
[CC--:B------:R-:W-:Y:S01]  /*0dc0*/  FFMA R26, R122.reuse, R5.reuse, R26 ;  /* 0x000000057a1a7223 */ /* 0x0c0fe2000000001a */
[----:B------:R-:W-:Y:S01]  /*0dd0*/  FFMA R24, R122, R108, R24 ;  /* 0x0000006c7a187223 */ /* 0x000fe20000000018 */
[----:B------:R-:W-:Y:S01]  /*0de0*/  FFMA R22, R110, R126, R22 ;  /* 0x0000007e6e167223 */ /* 0x000fe20000000016 */
[C---:B------:R-:W-:Y:S01]  /*0df0*/  FFMA R20, R126.reuse, R112, R20 ;  /* 0x000000707e147223 */ /* 0x040fe20000000014 */
[CC--:B------:R-:W-:Y:S01]  /*0e00*/  FFMA R18, R126.reuse, R5.reuse, R18 ;  /* 0x000000057e127223 */ /* 0x0c0fe20000000012 */
[----:B------:R-:W-:Y:S01]  /*0e10*/  FFMA R16, R126, R108, R16 ;  /* 0x0000006c7e107223 */ /* 0x000fe20000000010 */
[----:B------:R-:W3:Y:S01]  /*0e20*/  LDS R118, [R4+0x28] ;  /* 0x0000280004767984 */ /* 0x000ee20000000800 */
[----:B------:R-:W-:Y:S01]  /*0e30*/  FFMA R70, R110, R134, R70 ;  /* 0x000000866e467223 */ /* 0x000fe20000000046 */
[C---:B------:R-:W-:Y:S01]  /*0e40*/  FFMA R68, R134.reuse, R112, R68 ;  /* 0x0000007086447223 */ /* 0x040fe20000000044 */
[CC--:B------:R-:W-:Y:S01]  /*0e50*/  FFMA R66, R134.reuse, R5.reuse, R66 ;  /* 0x0000000586427223 */ /* 0x0c0fe20000000042 */
[----:B------:R-:W4:Y:S01]  /*0e60*/  LDS R120, [R4+0x68] ;  /* 0x0000680004787984 */ /* 0x000f220000000800 */
[----:B------:R-:W-:Y:S01]  /*0e70*/  FFMA R64, R134, R108, R64 ;  /* 0x0000006c86407223 */ /* 0x000fe20000000040 */
[----:B------:R-:W-:Y:S01]  /*0e80*/  FFMA R86, R110, R124, R86 ;  /* 0x0000007c6e567223 */ /* 0x000fe20000000056 */
[C---:B------:R-:W-:Y:S01]  /*0e90*/  FFMA R84, R124.reuse, R112, R84 ;  /* 0x000000707c547223 */ /* 0x040fe20000000054 */
[----:B------:R-:W5:Y:S01]  /*0ea0*/  LDS R122, [R4+0x30] ;  /* 0x00003000047a7984 */ /* 0x000f620000000800 */
[CC--:B------:R-:W-:Y:S01]  /*0eb0*/  FFMA R82, R124.reuse, R5.reuse, R82 ;  /* 0x000000057c527223 */ /* 0x0c0fe20000000052 */
[----:B------:R-:W-:Y:S01]  /*0ec0*/  FFMA R80, R124, R108, R80 ;  /* 0x0000006c7c507223 */ /* 0x000fe20000000050 */
[----:B0-----:R-:W-:Y:S01]  /*0ed0*/  FFMA R78, R110, R130, R78 ;  /* 0x000000826e4e7223 */ /* 0x001fe2000000004e */
[----:B------:R-:W0:Y:S01]  /*0ee0*/  LDS R126, [R4+0x70] ;  /* 0x00007000047e7984 */ /* 0x000e220000000800 */
[C---:B------:R-:W-:Y:S01]  /*0ef0*/  FFMA R76, R130.reuse, R112, R76 ;  /* 0x00000070824c7223 */ /* 0x040fe2000000004c */
[CC--:B------:R-:W-:Y:S01]  /*0f00*/  FFMA R74, R130.reuse, R5.reuse, R74 ;  /* 0x00000005824a7223 */ /* 0x0c0fe2000000004a */
[----:B------:R-:W-:Y:S01]  /*0f10*/  FFMA R72, R130, R108, R72 ;  /* 0x0000006c82487223 */ /* 0x000fe20000000048 */
[----:B-1----:R-:W-:Y:S01]  /*0f20*/  FFMA R14, R110, R132, R14 ;  /* 0x000000846e0e7223 */ /* 0x002fe2000000000e */
[C---:B------:R-:W-:Y:S01]  /*0f30*/  FFMA R12, R132.reuse, R112, R12 ;  /* 0x00000070840c7223 */ /* 0x040fe2000000000c */
[CC--:B------:R-:W-:Y:S01]  /*0f40*/  FFMA R10, R132.reuse, R5.reuse, R10 ;  /* 0x00000005840a7223 */ /* 0x0c0fe2000000000a */
[----:B------:R-:W-:Y:S01]  /*0f50*/  FFMA R8, R132, R108, R8 ;  /* 0x0000006c84087223 */ /* 0x000fe20000000008 */
[----:B------:R-:W-:Y:S01]  /*0f60*/  LDS R134, [R114+0x808] ;  /* 0x0008080072867984 */ /* 0x000fe20000000800 */
[----:B--2---:R-:W-:Y:S01]  /*0f70*/  FFMA R6, R110, R116, R6 ;  /* 0x000000746e067223 */ /* 0x004fe20000000006 */
[C---:B------:R-:W-:Y:S01]  /*0f80*/  FFMA R165, R116.reuse, R112, R165 ;  /* 0x0000007074a57223 */ /* 0x040fe200000000a5 */
[CC--:B------:R-:W-:Y:S01]  /*0f90*/  FFMA R163, R116.reuse, R5.reuse, R163 ;  /* 0x0000000574a37223 */ /* 0x0c0fe200000000a3 */
[----:B------:R-:W-:Y:S01]  /*0fa0*/  FFMA R161, R116, R108, R161 ;  /* 0x0000006c74a17223 */ /* 0x000fe200000000a1 */
[----:B------:R-:W1:Y:S04]  /*0fb0*/  LDS R130, [R4+0x38] ;  /* 0x0000380004827984 */ /* 0x000e680000000800 */
[----:B------:R-:W-:Y:S04]  /*0fc0*/  LDS R116, [R114+0x800] ;  /* 0x0008000072747984 */ /* 0x000fe80000000800 */
[----:B------:R-:W2:Y:S01]  /*0fd0*/  LDS R132, [R4+0x78] ;  /* 0x0000780004847984 */ /* 0x000ea20000000800 */
[----:B---3--:R-:W-:Y:S01]  /*0fe0*/  FFMA R62, R110, R118, R62 ;  /* 0x000000766e3e7223 */ /* 0x008fe2000000003e */
[C---:B------:R-:W-:Y:S01]  /*0ff0*/  FFMA R60, R118.reuse, R112, R60 ;  /* 0x00000070763c7223 */ /* 0x040fe2000000003c */
[CC--:B------:R-:W-:Y:S01]  /*1000*/  FFMA R58, R118.reuse, R5.reuse, R58 ;  /* 0x00000005763a7223 */ /* 0x0c0fe2000000003a */
[----:B------:R-:W-:Y:S01]  /*1010*/  FFMA R56, R118, R108, R56 ;  /* 0x0000006c76387223 */ /* 0x000fe20000000038 */
[----:B----4-:R-:W-:Y:S01]  /*1020*/  FFMA R159, R110, R120, R159 ;  /* 0x000000786e9f7223 */ /* 0x010fe2000000009f */
[C---:B------:R-:W-:Y:S01]  /*1030*/  FFMA R157, R120.reuse, R112, R157 ;  /* 0x00000070789d7223 */ /* 0x040fe2000000009d */
[CC--:B------:R-:W-:Y:S01]  /*1040*/  FFMA R155, R120.reuse, R5.reuse, R155 ;  /* 0x00000005789b7223 */ /* 0x0c0fe2000000009b */
[----:B------:R-:W-:Y:S01]  /*1050*/  FFMA R153, R120, R108, R153 ;  /* 0x0000006c78997223 */ /* 0x000fe20000000099 */
[----:B-----5:R-:W-:Y:S01]  /*1060*/  FFMA R54, R110, R122, R54 ;  /* 0x0000007a6e367223 */ /* 0x020fe20000000036 */
[C---:B------:R-:W-:Y:S01]  /*1070*/  FFMA R52, R122.reuse, R112, R52 ;  /* 0x000000707a347223 */ /* 0x040fe20000000034 */
[CC--:B------:R-:W-:Y:S01]  /*1080*/  FFMA R50, R122.reuse, R5.reuse, R50 ;  /* 0x000000057a327223 */ /* 0x0c0fe20000000032 */
[----:B------:R-:W-:Y:S01]  /*1090*/  FFMA R48, R122, R108, R48 ;  /* 0x0000006c7a307223 */ /* 0x000fe20000000030 */
[----:B0-----:R-:W-:Y:S01]  /*10a0*/  FFMA R151, R110, R126, R151 ;  /* 0x0000007e6e977223 */ /* 0x001fe20000000097 */
[C---:B------:R-:W-:Y:S01]  /*10b0*/  FFMA R149, R126.reuse, R112, R149 ;  /* 0x000000707e957223 */ /* 0x040fe20000000095 */
[CC--:B------:R-:W-:Y:S01]  /*10c0*/  FFMA R147, R126.reuse, R5.reuse, R147 ;  /* 0x000000057e937223 */ /* 0x0c0fe20000000093 */
[----:B------:R-:W-:Y:S01]  /*10d0*/  FFMA R145, R126, R108, R145 ;  /* 0x0000006c7e917223 */ /* 0x000fe20000000091 */
[----:B------:R-:W0:Y:S04]  /*10e0*/  LDS R118, [R4+0x800] ;  /* 0x0008000004767984 */ /* 0x000e280000000800 */
[----:B------:R-:W3:Y:S04]  /*10f0*/  LDS R120, [R4+0x840] ;  /* 0x0008400004787984 */ /* 0x000ee80000000800 */
[----:B------:R-:W4:Y:S04]  /*1100*/  LDS R122, [R4+0x808] ;  /* 0x00080800047a7984 */ /* 0x000f280000000800 */
[----:B------:R-:W5:Y:S01]  /*1110*/  LDS R124, [R4+0x848] ;  /* 0x00084800047c7984 */ /* 0x000f620000000800 */
[----:B-1----:R-:W-:Y:S01]  /*1120*/  FFMA R46, R110, R130, R46 ;  /* 0x000000826e2e7223 */ /* 0x002fe2000000002e */
[C---:B------:R-:W-:Y:S01]  /*1130*/  FFMA R44, R130.reuse, R112, R44 ;  /* 0x00000070822c7223 */ /* 0x040fe2000000002c */
[C---:B------:R-:W-:Y:S01]  /*1140*/  FFMA R42, R130.reuse, R5, R42 ;  /* 0x00000005822a7223 */ /* 0x040fe2000000002a */
[----:B------:R-:W1:Y:S01]  /*1150*/  LDS R114, [R4+0x810] ;  /* 0x0008100004727984 */ /* 0x000e620000000800 */
[----:B------:R-:W-:-:S03]  /*1160*/  FFMA R40, R130, R108, R40 ;  /* 0x0000006c82287223 */ /* 0x000fc60000000028 */
[----:B------:R-:W1:Y:S01]  /*1170*/  LDS R126, [R4+0x850] ;  /* 0x00085000047e7984 */ /* 0x000e620000000800 */
[----:B--2---:R-:W-:Y:S01]  /*1180*/  FFMA R143, R110, R132, R143 ;  /* 0x000000846e8f7223 */ /* 0x004fe2000000008f */
[C---:B------:R-:W-:Y:S01]  /*1190*/  FFMA R141, R132.reuse, R112, R141 ;  /* 0x00000070848d7223 */ /* 0x040fe2000000008d */
[C---:B------:R-:W-:Y:S01]  /*11a0*/  FFMA R137, R132.reuse, R108, R137 ;  /* 0x0000006c84897223 */ /* 0x040fe20000000089 */
[----:B------:R-:W2:Y:S01]  /*11b0*/  LDS R110, [R4+0x818] ;  /* 0x00081800046e7984 */ /* 0x000ea20000000800 */
[----:B------:R-:W-:-:S03]  /*11c0*/  FFMA R139, R132, R5, R139 ;  /* 0x00000005848b7223 */ /* 0x000fc6000000008b */
[----:B------:R-:W2:Y:S04]  /*11d0*/  LDS R108, [R4+0x858] ;  /* 0x00085800046c7984 */ /* 0x000ea80000000800 */
[----:B------:R-:W2:Y:S04]  /*11e0*/  LDS R112, [R4+0x820] ;  /* 0x0008200004707984 */ /* 0x000ea80000000800 */
[----:B------:R-:W2:Y:S01]  /*11f0*/  LDS R130, [R4+0x868] ;  /* 0x0008680004827984 */ /* 0x000ea20000000800 */
[----:B0-----:R-:W-:Y:S01]  /*1200*/  FFMA R135, R116, R118, R135 ;  /* 0x0000007674877223 */ /* 0x001fe20000000087 */
[C---:B------:R-:W-:Y:S01]  /*1210*/  FFMA R133, R118.reuse, R134, R133 ;  /* 0x0000008676857223 */ /* 0x040fe20000000085 */
[C---:B------:R-:W-:Y:S01]  /*1220*/  FFMA R131, R118.reuse, R136, R131 ;  /* 0x0000008876837223 */ /* 0x040fe20000000083 */
[----:B------:R-:W-:Y:S01]  /*1230*/  FFMA R129, R118, R138, R129 ;  /* 0x0000008a76817223 */ /* 0x000fe20000000081 */
[----:B---3--:R-:W-:Y:S01]  /*1240*/  FFMA R71, R116, R120, R71 ;  /* 0x0000007874477223 */ /* 0x008fe20000000047 */
[C---:B------:R-:W-:Y:S01]  /*1250*/  FFMA R69, R120.reuse, R134, R69 ;  /* 0x0000008678457223 */ /* 0x040fe20000000045 */
[C---:B------:R-:W-:Y:S01]  /*1260*/  FFMA R67, R120.reuse, R136, R67 ;  /* 0x0000008878437223 */ /* 0x040fe20000000043 */
[----:B------:R-:W-:Y:S01]  /*1270*/  FFMA R65, R120, R138, R65 ;  /* 0x0000008a78417223 */ /* 0x000fe20000000041 */
[----:B----4-:R-:W-:Y:S01]  /*1280*/  FFMA R127, R116, R122, R127 ;  /* 0x0000007a747f7223 */ /* 0x010fe2000000007f */
[C---:B------:R-:W-:Y:S01]  /*1290*/  FFMA R125, R122.reuse, R134, R125 ;  /* 0x000000867a7d7223 */ /* 0x040fe2000000007d */
[C---:B------:R-:W-:Y:S01]  /*12a0*/  FFMA R123, R122.reuse, R136, R123 ;  /* 0x000000887a7b7223 */ /* 0x040fe2000000007b */
[----:B------:R-:W-:Y:S01]  /*12b0*/  FFMA R121, R122, R138, R121 ;  /* 0x0000008a7a797223 */ /* 0x000fe20000000079 */
[----:B-----5:R-:W-:Y:S01]  /*12c0*/  FFMA R63, R116, R124, R63 ;  /* 0x0000007c743f7223 */ /* 0x020fe2000000003f */
[C---:B------:R-:W-:Y:S01]  /*12d0*/  FFMA R61, R124.reuse, R134, R61 ;  /* 0x000000867c3d7223 */ /* 0x040fe2000000003d */
[C---:B------:R-:W-:Y:S01]  /*12e0*/  FFMA R59, R124.reuse, R136, R59 ;  /* 0x000000887c3b7223 */ /* 0x040fe2000000003b */
[----:B------:R-:W-:Y:S01]  /*12f0*/  FFMA R57, R124, R138, R57 ;  /* 0x0000008a7c397223 */ /* 0x000fe20000000039 */
[----:B-1----:R-:W-:Y:S01]  /*1300*/  FFMA R119, R116, R114, R119 ;  /* 0x0000007274777223 */ /* 0x002fe20000000077 */
[C---:B------:R-:W-:Y:S01]  /*1310*/  FFMA R117, R114.reuse, R134, R117 ;  /* 0x0000008672757223 */ /* 0x040fe20000000075 */
[C---:B------:R-:W-:Y:S01]  /*1320*/  FFMA R115, R114.reuse, R136, R115 ;  /* 0x0000008872737223 */ /* 0x040fe20000000073 */
[----:B------:R-:W-:Y:S01]  /*1330*/  FFMA R113, R114, R138, R113 ;  /* 0x0000008a72717223 */ /* 0x000fe20000000071 */
[----:B------:R-:W-:Y:S01]  /*1340*/  FFMA R55, R116, R126, R55 ;  /* 0x0000007e74377223 */ /* 0x000fe20000000037 */
[C---:B------:R-:W-:Y:S01]  /*1350*/  FFMA R53, R126.reuse, R134, R53 ;  /* 0x000000867e357223 */ /* 0x040fe20000000035 */
[C---:B------:R-:W-:Y:S01]  /*1360*/  FFMA R51, R126.reuse, R136, R51 ;  /* 0x000000887e337223 */ /* 0x040fe20000000033 */
[----:B------:R-:W-:Y:S01]  /*1370*/  FFMA R49, R126, R138, R49 ;  /* 0x0000008a7e317223 */ /* 0x000fe20000000031 */
[----:B------:R-:W0:Y:S01]  /*1380*/  LDS R118, [R4+0x860] ;  /* 0x0008600004767984 */ /* 0x000e220000000800 */
[----:B--2---:R-:W-:Y:S01]  /*1390*/  FFMA R111, R116, R110, R111 ;  /* 0x0000006e746f7223 */ /* 0x004fe2000000006f */
[C---:B------:R-:W-:Y:S01]  /*13a0*/  FFMA R109, R110.reuse, R134, R109 ;  /* 0x000000866e6d7223 */ /* 0x040fe2000000006d */
[C---:B------:R-:W-:Y:S01]  /*13b0*/  FFMA R107, R110.reuse, R136, R107 ;  /* 0x000000886e6b7223 */ /* 0x040fe2000000006b */
[----:B------:R-:W1:Y:S01]  /*13c0*/  LDS R120, [R4+0x828] ;  /* 0x0008280004787984 */ /* 0x000e620000000800 */
[----:B------:R-:W-:Y:S01]  /*13d0*/  FFMA R105, R110, R138, R105 ;  /* 0x0000008a6e697223 */ /* 0x000fe20000000069 */
[----:B------:R-:W-:Y:S01]  /*13e0*/  FFMA R47, R116, R108, R47 ;  /* 0x0000006c742f7223 */ /* 0x000fe2000000002f */
[C---:B------:R-:W-:Y:S01]  /*13f0*/  FFMA R45, R108.reuse, R134, R45 ;  /* 0x000000866c2d7223 */ /* 0x040fe2000000002d */
[----:B------:R-:W2:Y:S01]  /*1400*/  LDS R122, [R4+0x830] ;  /* 0x00083000047a7984 */ /* 0x000ea20000000800 */
[C---:B------:R-:W-:Y:S01]  /*1410*/  FFMA R43, R108.reuse, R136, R43 ;  /* 0x000000886c2b7223 */ /* 0x040fe2000000002b */
[----:B------:R-:W-:Y:S01]  /*1420*/  FFMA R41, R108, R138, R41 ;  /* 0x0000008a6c297223 */ /* 0x000fe20000000029 */
[----:B------:R-:W-:Y:S01]  /*1430*/  FFMA R103, R116, R112, R103 ;  /* 0x0000007074677223 */ /* 0x000fe20000000067 */
[----:B------:R-:W3:Y:S01]  /*1440*/  LDS R124, [R4+0x870] ;  /* 0x00087000047c7984 */ /* 0x000ee20000000800 */
[C---:B------:R-:W-:Y:S01]  /*1450*/  FFMA R101, R112.reuse, R134, R101 ;  /* 0x0000008670657223 */ /* 0x040fe20000000065 */
[C---:B------:R-:W-:Y:S01]  /*1460*/  FFMA R99, R112.reuse, R136, R99 ;  /* 0x0000008870637223 */ /* 0x040fe20000000063 */
[----:B------:R-:W-:Y:S01]  /*1470*/  FFMA R97, R112, R138, R97 ;  /* 0x0000008a70617223 */ /* 0x000fe20000000061 */
[----:B------:R-:W4:Y:S01]  /*1480*/  LDS R114, [R4+0x838] ;  /* 0x0008380004727984 */ /* 0x000f220000000800 */
[----:B------:R-:W-:Y:S01]  /*1490*/  FFMA R31, R116, R130, R31 ;  /* 0x00000082741f7223 */ /* 0x000fe2000000001f */
[C---:B------:R-:W-:Y:S01]  /*14a0*/  FFMA R29, R130.reuse, R134, R29 ;  /* 0x00000086821d7223 */ /* 0x040fe2000000001d */
[C---:B------:R-:W-:Y:S01]  /*14b0*/  FFMA R27, R130.reuse, R136, R27 ;  /* 0x00000088821b7223 */ /* 0x040fe2000000001b */
[----:B------:R-:W5:Y:S01]  /*14c0*/  LDS R126, [R4+0x878] ;  /* 0x00087800047e7984 */ /* 0x000f620000000800 */
[----:B------:R-:W-:Y:S01]  /*14d0*/  FFMA R25, R130, R138, R25 ;  /* 0x0000008a82197223 */ /* 0x000fe20000000019 */
[----:B0-----:R-:W-:Y:S01]  /*14e0*/  FFMA R39, R116, R118, R39 ;  /* 0x0000007674277223 */ /* 0x001fe20000000027 */
[C---:B------:R-:W-:Y:S01]  /*14f0*/  FFMA R37, R118.reuse, R134, R37 ;  /* 0x0000008676257223 */ /* 0x040fe20000000025 */
[C---:B------:R-:W-:Y:S01]  /*1500*/  FFMA R35, R118.reuse, R136, R35 ;  /* 0x0000008876237223 */ /* 0x040fe20000000023 */
[----:B------:R-:W-:Y:S01]  /*1510*/  FFMA R33, R118, R138, R33 ;  /* 0x0000008a76217223 */ /* 0x000fe20000000021 */
[----:B-1----:R-:W-:Y:S01]  /*1520*/  FFMA R95, R116, R120, R95 ;  /* 0x00000078745f7223 */ /* 0x002fe2000000005f */
[C---:B------:R-:W-:Y:S01]  /*1530*/  FFMA R93, R120.reuse, R134, R93 ;  /* 0x00000086785d7223 */ /* 0x040fe2000000005d */
[C---:B------:R-:W-:Y:S01]  /*1540*/  FFMA R91, R120.reuse, R136, R91 ;  /* 0x00000088785b7223 */ /* 0x040fe2000000005b */
[----:B------:R-:W-:Y:S01]  /*1550*/  FFMA R89, R120, R138, R89 ;  /* 0x0000008a78597223 */ /* 0x000fe20000000059 */
[----:B--2---:R-:W-:Y:S01]  /*1560*/  FFMA R87, R116, R122, R87 ;  /* 0x0000007a74577223 */ /* 0x004fe20000000057 */
        /* <DEDUP_REMOVED lines=15> */
[----:B------:R-:W-:Y:S06]  /*1660*/  BRA.U UP1, `(.L_x_0) ;  /* 0xfffffff501407547 */ /* 0x000fec000b83ffff */
[----:B------:R-:W-:Y:S05]  /*1670*/  @P0 BRA `(.L_x_1) ;  /* 0xffffffec00d00947 */ /* 0x000fea000383ffff */
[----:B------:R-:W0:Y:S01]  /*1680*/  S2R R102, SR_CTAID.X ;  /* 0x0000000000667919 */ /* 0x000e220000002500 */
[----:B------:R-:W1:Y:S01]  /*1690*/  LDC.64 R2, c[0x0][0x390] ;  /* 0x0000e400ff027b82 */ /* 0x000e620000000a00 */
[C---:B------:R-:W-:Y:S02]  /*16a0*/  SHF.L.U32 R4, R0.reuse, 0xc, RZ ;  /* 0x0000000c00047819 */ /* 0x040fe400000006ff */
[----:B------:R-:W-:Y:S02]  /*16b0*/  SHF.L.U32 R0, R0, 0x2, RZ ;  /* 0x0000000200007819 */ /* 0x000fe400000006ff */
[----:B------:R-:W-:Y:S02]  /*16c0*/  LOP3.LUT R4, R4, 0x3fc000, RZ, 0xc0, !PT ;  /* 0x003fc00004047812 */ /* 0x000fe400078ec0ff */
[----:B------:R-:W-:Y:S02]  /*16d0*/  LOP3.LUT R0, R0, 0xc, RZ, 0xc0, !PT ;  /* 0x0000000c00007812 */ /* 0x000fe400078ec0ff */
[----:B0-----:R-:W-:-:S02]  /*16e0*/  SHF.L.U32 R5, R102, 0x8, RZ ;  /* 0x0000000866057819 */ /* 0x001fc400000006ff */
[----:B------:R-:W-:Y:S02]  /*16f0*/  SHF.L.U32 R102, R102, 0x4, RZ ;  /* 0x0000000466667819 */ /* 0x000fe400000006ff */
[----:B------:R-:W-:Y:S02]  /*1700*/  LOP3.LUT R5, R5, 0x7ffffc00, RZ, 0xc0, !PT ;  /* 0x7ffffc0005057812 */ /* 0x000fe400078ec0ff */
[----:B------:R-:W-:-:S04]  /*1710*/  LOP3.LUT R102, R102, 0x30, RZ, 0xc0, !PT ;  /* 0x0000003066667812 */ /* 0x000fc800078ec0ff */
[----:B------:R-:W-:-:S04]  /*1720*/  IADD3 R5, PT, PT, R102, R4, R5 ;  /* 0x0000000466057210 */ /* 0x000fc80007ffe005 */
[----:B------:R-:W-:-:S05]  /*1730*/  IADD3 R5, PT, PT, R0, R5, RZ ;  /* 0x0000000500057210 */ /* 0x000fca0007ffe0ff */
[----:B-1----:R-:W-:-:S05]  /*1740*/  IMAD.WIDE.U32 R2, R5, 0x4, R2 ;  /* 0x0000000405027825 */ /* 0x002fca00078e0002 */
[----:B------:R-:W-:Y:S04]  /*1750*/  STG.E desc[UR8][R2.64], R7 ;  /* 0x0000000702007986 */ /* 0x000fe8000c101908 */
        /* <DEDUP_REMOVED lines=126> */
[----:B------:R-:W-:Y:S01]  /*1f40*/  STG.E desc[UR8][R2.64+0x100f0c], R9 ;  /* 0x100f0c0902007986 */ /* 0x000fe2000c101908 */
[----:B------:R-:W-:Y:S05]  /*1f50*/  EXIT ;  /* 0x000000000000794d */ /* 0x000fea0003800000 */
.L_x_2:
[----:B------:R-:W-:-:S00]  /*1f60*/  BRA `(.L_x_2) ;  /* 0xfffffffc00fc7947 */ /* 0x000fc0000383ffff */
[----:B------:R-:W-:-:S00]  /*1f70*/  NOP ;  /* 0x0000000000007918 */ /* 0x000fc00000000000 */
        /* <DEDUP_REMOVED lines=8> */
.L_x_3:


//--------------------- .nv.shared.my_kernel_kernel0 --------------------------
	.section	.nv.shared.my_kernel_kernel0,"aw",@nobits
	.sectionflags	@""
	.align	4
.nv.shared.my_kernel_kernel0:
	.zero		9216


//--------------------- .nv.shared.reserved.0     --------------------------
	.section	.nv.shared.reserved.0,"aw",@nobits
	.weak		__nv_reservedSMEM_offset_0_alias
	.size		__nv_reservedSMEM_offset_0_alias, 0, 64
	.other		__nv_reservedSMEM_offset_0_alias,@"STO_CUDA_RESERVED_SHARED STV_DEFAULT"
__nv_reservedSMEM_offset_0_alias:
	.zero		0
	.zero		64


//--------------------- .nv.constant0.my_kernel_kernel0 --------------------------
	.section	.nv.constant0.my_kernel_kernel0,"a",@progbits
	.sectionflags	@""
	.align	4
.nv.constant0.my_kernel_kernel0:
	.zero		920


//--------------------- SYMBOLS --------------------------

	.type		.nv.reservedSmem.offset0,@object
	.size		.nv.reservedSmem.offset0,0x4
	.type		.nv.reservedSmem.cap,@object
	.size		.nv.reservedSmem.cap,0x4
